//
// Generated by NVIDIA NVVM Compiler
//
// Compiler Build ID: CL-36424714
// Cuda compilation tools, release 13.0, V13.0.88
// Based on NVVM 20.0.0
//

.version 9.0
.target sm_100
.address_size 64

	// .globl	_Z4reluPfS_S_

.visible .entry _Z4reluPfS_S_(
	.param .u64 .ptr .align 1 _Z4reluPfS_S__param_0,
	.param .u64 .ptr .align 1 _Z4reluPfS_S__param_1,
	.param .u64 .ptr .align 1 _Z4reluPfS_S__param_2
)
{


	ret;

}


// ===== COMPILED SASS (sm_100) =====

	.target	sm_100

	.elftype	@"ET_EXEC"


//--------------------- .note.nv.tkinfo           --------------------------
	.section	.note.nv.tkinfo,"",@"SHT_NOTE"
	.sectionflags	@"SHF_NOTE_NV_TKINFO"
	.tkinfo
        /*0018*/ 	.word	0x00000002
        /*0030*/ 	.string	""
        /*0030*/ 	.string	"ptxas"
        /*0030*/ 	.string	"Cuda compilation tools, release 13.0, V13.0.88"
        /*0030*/ 	.string	"Build cuda_13.0.r13.0/compiler.36424714_0"
        /*0030*/ 	.string	"-arch sm_100 -m 64 "



//--------------------- .note.nv.cuinfo           --------------------------
	.section	.note.nv.cuinfo,"",@"SHT_NOTE"
	.sectionflags	@"SHF_NOTE_NV_CUINFO"
        /*0018*/ 	.short	0x0002
        /*001a*/ 	.short	0x0064
        /*001c*/ 	.short	0x0082
	.zero		2


//--------------------- .nv.info                  --------------------------
	.section	.nv.info,"",@"SHT_CUDA_INFO"
	.align	4


	//----- nvinfo : EIATTR_REGCOUNT
	.align		4
        /*0000*/ 	.byte	0x04, 0x2f
        /*0002*/ 	.short	(.L_1 - .L_0)
	.align		4
.L_0:
        /*0004*/ 	.word	index@(_Z4reluPfS_S_)
        /*0008*/ 	.word	0x00000004


	//----- nvinfo : EIATTR_FRAME_SIZE
	.align		4
.L_1:
        /*000c*/ 	.byte	0x04, 0x11
        /*000e*/ 	.short	(.L_3 - .L_2)
	.align		4
.L_2:
        /*0010*/ 	.word	index@(_Z4reluPfS_S_)
        /*0014*/ 	.word	0x00000000


	//----- nvinfo : EIATTR_MIN_STACK_SIZE
	.align		4
.L_3:
        /*0018*/ 	.byte	0x04, 0x12
        /*001a*/ 	.short	(.L_5 - .L_4)
	.align		4
.L_4:
        /*001c*/ 	.word	index@(_Z4reluPfS_S_)
        /*0020*/ 	.word	0x00000000
.L_5:


//--------------------- .nv.compat                --------------------------
	.section	.nv.compat,"",@"SHT_CUDA_COMPAT_INFO"
	.align	4
        /*0000*/ 	.byte	0x02, 0x09, 0x00, 0x00, 0x02, 0x02, 0x01, 0x00, 0x02, 0x05, 0x05, 0x00, 0x03, 0x07, 0x01, 0x01
        /*0010*/ 	.byte	0x02, 0x03, 0x00, 0x00, 0x02, 0x06, 0x01, 0x00, 0x04, 0x0b, 0x08, 0x00, 0x09, 0x00, 0x00, 0x00
        /*0020*/ 	.byte	0x00, 0x00, 0x00, 0x00


//--------------------- .nv.info._Z4reluPfS_S_    --------------------------
	.section	.nv.info._Z4reluPfS_S_,"",@"SHT_CUDA_INFO"
	.sectionflags	@""
	.align	4


	//----- nvinfo : EIATTR_CUDA_API_VERSION
	.align		4
        /*0000*/ 	.byte	0x04, 0x37
        /*0002*/ 	.short	(.L_7 - .L_6)
.L_6:
        /*0004*/ 	.word	0x00000082


	//----- nvinfo : EIATTR_KPARAM_INFO
	.align		4
.L_7:
        /*0008*/ 	.byte	0x04, 0x17
        /*000a*/ 	.short	(.L_9 - .L_8)
.L_8:
        /*000c*/ 	.word	0x00000000
        /*0010*/ 	.short	0x0002
        /*0012*/ 	.short	0x0010
        /*0014*/ 	.byte	0x00, 0xf5, 0x21, 0x00


	//----- nvinfo : EIATTR_KPARAM_INFO
	.align		4
.L_9:
        /*0018*/ 	.byte	0x04, 0x17
        /*001a*/ 	.short	(.L_11 - .L_10)
.L_10:
        /*001c*/ 	.word	0x00000000
        /*0020*/ 	.short	0x0001
        /*0022*/ 	.short	0x0008
        /*0024*/ 	.byte	0x00, 0xf5, 0x21, 0x00


	//----- nvinfo : EIATTR_KPARAM_INFO
	.align		4
.L_11:
        /*0028*/ 	.byte	0x04, 0x17
        /*002a*/ 	.short	(.L_13 - .L_12)
.L_12:
        /*002c*/ 	.word	0x00000000
        /*0030*/ 	.short	0x0000
        /*0032*/ 	.short	0x0000
        /*0034*/ 	.byte	0x00, 0xf5, 0x21, 0x00


	//----- nvinfo : EIATTR_SPARSE_MMA_MASK
	.align		4
.L_13:
        /*0038*/ 	.byte	0x03, 0x50
        /*003a*/ 	.short	0x0000


	//----- nvinfo : EIATTR_MAXREG_COUNT
	.align		4
        /*003c*/ 	.byte	0x03, 0x1b
        /*003e*/ 	.short	0x00ff


	//----- nvinfo : EIATTR_MERCURY_ISA_VERSION
	.align		4
        /*0040*/ 	.byte	0x03, 0x5f
        /*0042*/ 	.short	0x0101


	//----- nvinfo : EIATTR_VRC_CTA_INIT_COUNT
	.align		4
        /*0044*/ 	.byte	0x02, 0x4a
	.zero		1
	.zero		1


	//----- nvinfo : EIATTR_EXIT_INSTR_OFFSETS
	.align		4
        /*0048*/ 	.byte	0x04, 0x1c
        /*004a*/ 	.short	(.L_15 - .L_14)


	//   ....[0]....
.L_14:
        /*004c*/ 	.word	0x00000010


	//----- nvinfo : EIATTR_CBANK_PARAM_SIZE
	.align		4
.L_15:
        /*0050*/ 	.byte	0x03, 0x19
        /*0052*/ 	.short	0x0018


	//----- nvinfo : EIATTR_PARAM_CBANK
	.align		4
        /*0054*/ 	.byte	0x04, 0x0a
        /*0056*/ 	.short	(.L_17 - .L_16)
	.align		4
.L_16:
        /*0058*/ 	.word	index@(.nv.constant0._Z4reluPfS_S_)
        /*005c*/ 	.short	0x0380
        /*005e*/ 	.short	0x0018


	//----- nvinfo : EIATTR_SW_WAR
	.align		4
.L_17:
        /*0060*/ 	.byte	0x04, 0x36
        /*0062*/ 	.short	(.L_19 - .L_18)
.L_18:
        /*0064*/ 	.word	0x00000008
.L_19:


//--------------------- .nv.callgraph             --------------------------
	.section	.nv.callgraph,"",@"SHT_CUDA_CALLGRAPH"
	.align	4
	.sectionentsize	8
	.align		4
        /*0000*/ 	.word	0x00000000
	.align		4
        /*0004*/ 	.word	0xffffffff
	.align		4
        /*0008*/ 	.word	0x00000000
	.align		4
        /*000c*/ 	.word	0xfffffffe
	.align		4
        /*0010*/ 	.word	0x00000000
	.align		4
        /*0014*/ 	.word	0xfffffffd
	.align		4
        /*0018*/ 	.word	0x00000000
	.align		4
        /*001c*/ 	.word	0xfffffffc


//--------------------- .text._Z4reluPfS_S_       --------------------------
	.section	.text._Z4reluPfS_S_,"ax",@progbits
	.align	128
        .global         _Z4reluPfS_S_
        .type           _Z4reluPfS_S_,@function
        .size           _Z4reluPfS_S_,(.L_x_1 - _Z4reluPfS_S_)
        .other          _Z4reluPfS_S_,@"STO_CUDA_ENTRY STV_DEFAULT"
_Z4reluPfS_S_:
.text._Z4reluPfS_S_:
[----:B------:R-:W-:Y:S01]  /*0000*/  LDC R1, c[0x0][0x37c] ;  /* 0x0000df00ff017b82 */ /* 0x000fe20000000800 */
[----:B------:R-:W-:Y:S05]  /*0010*/  EXIT ;  /* 0x000000000000794d */ /* 0x000fea0003800000 */
.L_x_0:
[----:B------:R-:W-:-:S00]  /*0020*/  BRA `(.L_x_0) ;  /* 0xfffffffc00fc7947 */ /* 0x000fc0000383ffff */
[----:B------:R-:W-:-:S00]  /*0030*/  NOP ;  /* 0x0000000000007918 */ /* 0x000fc00000000000 */
        /* <DEDUP_REMOVED lines=12> */
.L_x_1:


//--------------------- .nv.shared.reserved.0     --------------------------
	.section	.nv.shared.reserved.0,"aw",@nobits
	.weak		__nv_reservedSMEM_offset_0_alias
	.size		__nv_reservedSMEM_offset_0_alias, 0, 64
	.other		__nv_reservedSMEM_offset_0_alias,@"STO_CUDA_RESERVED_SHARED STV_DEFAULT"
__nv_reservedSMEM_offset_0_alias:
	.zero		0
	.zero		64


//--------------------- .nv.constant0._Z4reluPfS_S_ --------------------------
	.section	.nv.constant0._Z4reluPfS_S_,"a",@progbits
	.sectionflags	@""
	.align	4
.nv.constant0._Z4reluPfS_S_:
	.zero		920


//--------------------- SYMBOLS --------------------------

	.type		.nv.reservedSmem.offset0,@object
	.size		.nv.reservedSmem.offset0,0x4
